//
// Generated by NVIDIA NVVM Compiler
//
// Compiler Build ID: CL-36424714
// Cuda compilation tools, release 13.0, V13.0.88
// Based on NVVM 20.0.0
//

.version 9.0
.target sm_100
.address_size 64

	// .globl	_Z17vectorScaleKernelPKfPffi

.visible .entry _Z17vectorScaleKernelPKfPffi(
	.param .u64 .ptr .align 1 _Z17vectorScaleKernelPKfPffi_param_0,
	.param .u64 .ptr .align 1 _Z17vectorScaleKernelPKfPffi_param_1,
	.param .f32 _Z17vectorScaleKernelPKfPffi_param_2,
	.param .u32 _Z17vectorScaleKernelPKfPffi_param_3
)
{
	.reg .pred 	%p<2>;
	.reg .b32 	%r<6>;
	.reg .b32 	%f<4>;
	.reg .b64 	%rd<8>;

	ld.param.u64 	%rd1, [_Z17vectorScaleKernelPKfPffi_param_0];
	ld.param.u64 	%rd2, [_Z17vectorScaleKernelPKfPffi_param_1];
	ld.param.f32 	%f1, [_Z17vectorScaleKernelPKfPffi_param_2];
	ld.param.u32 	%r2, [_Z17vectorScaleKernelPKfPffi_param_3];
	mov.u32 	%r3, %ctaid.x;
	mov.u32 	%r4, %ntid.x;
	mov.u32 	%r5, %tid.x;
	mad.lo.s32 	%r1, %r3, %r4, %r5;
	setp.ge.s32 	%p1, %r1, %r2;
	@%p1 bra 	$L__BB0_2;
	cvta.to.global.u64 	%rd3, %rd1;
	cvta.to.global.u64 	%rd4, %rd2;
	mul.wide.s32 	%rd5, %r1, 4;
	add.s64 	%rd6, %rd3, %rd5;
	ld.global.nc.f32 	%f2, [%rd6];
	mul.f32 	%f3, %f1, %f2;
	add.s64 	%rd7, %rd4, %rd5;
	st.global.f32 	[%rd7], %f3;
$L__BB0_2:
	ret;

}


// ===== COMPILED SASS (sm_100) =====

	.target	sm_100

	.elftype	@"ET_EXEC"


//--------------------- .note.nv.tkinfo           --------------------------
	.section	.note.nv.tkinfo,"",@"SHT_NOTE"
	.sectionflags	@"SHF_NOTE_NV_TKINFO"
	.tkinfo
        /*0018*/ 	.word	0x00000002
        /*0030*/ 	.string	""
        /*0030*/ 	.string	"ptxas"
        /*0030*/ 	.string	"Cuda compilation tools, release 13.0, V13.0.88"
        /*0030*/ 	.string	"Build cuda_13.0.r13.0/compiler.36424714_0"
        /*0030*/ 	.string	"-arch sm_100 -m 64 "



//--------------------- .note.nv.cuinfo           --------------------------
	.section	.note.nv.cuinfo,"",@"SHT_NOTE"
	.sectionflags	@"SHF_NOTE_NV_CUINFO"
        /*0018*/ 	.short	0x0002
        /*001a*/ 	.short	0x0064
        /*001c*/ 	.short	0x0082
	.zero		2


//--------------------- .nv.info                  --------------------------
	.section	.nv.info,"",@"SHT_CUDA_INFO"
	.align	4


	//----- nvinfo : EIATTR_REGCOUNT
	.align		4
        /*0000*/ 	.byte	0x04, 0x2f
        /*0002*/ 	.short	(.L_1 - .L_0)
	.align		4
.L_0:
        /*0004*/ 	.word	index@(_Z17vectorScaleKernelPKfPffi)
        /*0008*/ 	.word	0x0000000a


	//----- nvinfo : EIATTR_FRAME_SIZE
	.align		4
.L_1:
        /*000c*/ 	.byte	0x04, 0x11
        /*000e*/ 	.short	(.L_3 - .L_2)
	.align		4
.L_2:
        /*0010*/ 	.word	index@(_Z17vectorScaleKernelPKfPffi)
        /*0014*/ 	.word	0x00000000


	//----- nvinfo : EIATTR_MIN_STACK_SIZE
	.align		4
.L_3:
        /*0018*/ 	.byte	0x04, 0x12
        /*001a*/ 	.short	(.L_5 - .L_4)
	.align		4
.L_4:
        /*001c*/ 	.word	index@(_Z17vectorScaleKernelPKfPffi)
        /*0020*/ 	.word	0x00000000
.L_5:


//--------------------- .nv.compat                --------------------------
	.section	.nv.compat,"",@"SHT_CUDA_COMPAT_INFO"
	.align	4
        /*0000*/ 	.byte	0x02, 0x09, 0x00, 0x00, 0x02, 0x02, 0x01, 0x00, 0x02, 0x05, 0x05, 0x00, 0x03, 0x07, 0x01, 0x01
        /*0010*/ 	.byte	0x02, 0x03, 0x00, 0x00, 0x02, 0x06, 0x01, 0x00, 0x04, 0x0b, 0x08, 0x00, 0x09, 0x00, 0x00, 0x00
        /*0020*/ 	.byte	0x00, 0x00, 0x00, 0x00


//--------------------- .nv.info._Z17vectorScaleKernelPKfPffi --------------------------
	.section	.nv.info._Z17vectorScaleKernelPKfPffi,"",@"SHT_CUDA_INFO"
	.sectionflags	@""
	.align	4


	//----- nvinfo : EIATTR_CUDA_API_VERSION
	.align		4
        /*0000*/ 	.byte	0x04, 0x37
        /*0002*/ 	.short	(.L_7 - .L_6)
.L_6:
        /*0004*/ 	.word	0x00000082


	//----- nvinfo : EIATTR_KPARAM_INFO
	.align		4
.L_7:
        /*0008*/ 	.byte	0x04, 0x17
        /*000a*/ 	.short	(.L_9 - .L_8)
.L_8:
        /*000c*/ 	.word	0x00000000
        /*0010*/ 	.short	0x0003
        /*0012*/ 	.short	0x0014
        /*0014*/ 	.byte	0x00, 0xf0, 0x11, 0x00


	//----- nvinfo : EIATTR_KPARAM_INFO
	.align		4
.L_9:
        /*0018*/ 	.byte	0x04, 0x17
        /*001a*/ 	.short	(.L_11 - .L_10)
.L_10:
        /*001c*/ 	.word	0x00000000
        /*0020*/ 	.short	0x0002
        /*0022*/ 	.short	0x0010
        /*0024*/ 	.byte	0x00, 0xf0, 0x11, 0x00


	//----- nvinfo : EIATTR_KPARAM_INFO
	.align		4
.L_11:
        /*0028*/ 	.byte	0x04, 0x17
        /*002a*/ 	.short	(.L_13 - .L_12)
.L_12:
        /*002c*/ 	.word	0x00000000
        /*0030*/ 	.short	0x0001
        /*0032*/ 	.short	0x0008
        /*0034*/ 	.byte	0x00, 0xf5, 0x21, 0x00


	//----- nvinfo : EIATTR_KPARAM_INFO
	.align		4
.L_13:
        /*0038*/ 	.byte	0x04, 0x17
        /*003a*/ 	.short	(.L_15 - .L_14)
.L_14:
        /*003c*/ 	.word	0x00000000
        /*0040*/ 	.short	0x0000
        /*0042*/ 	.short	0x0000
        /*0044*/ 	.byte	0x00, 0xf5, 0x21, 0x00


	//----- nvinfo : EIATTR_SPARSE_MMA_MASK
	.align		4
.L_15:
        /*0048*/ 	.byte	0x03, 0x50
        /*004a*/ 	.short	0x0000


	//----- nvinfo : EIATTR_MAXREG_COUNT
	.align		4
        /*004c*/ 	.byte	0x03, 0x1b
        /*004e*/ 	.short	0x00ff


	//----- nvinfo : EIATTR_MERCURY_ISA_VERSION
	.align		4
        /*0050*/ 	.byte	0x03, 0x5f
        /*0052*/ 	.short	0x0101


	//----- nvinfo : EIATTR_VRC_CTA_INIT_COUNT
	.align		4
        /*0054*/ 	.byte	0x02, 0x4a
	.zero		1
	.zero		1


	//----- nvinfo : EIATTR_EXIT_INSTR_OFFSETS
	.align		4
        /*0058*/ 	.byte	0x04, 0x1c
        /*005a*/ 	.short	(.L_17 - .L_16)


	//   ....[0]....
.L_16:
        /*005c*/ 	.word	0x00000070


	//   ....[1]....
        /*0060*/ 	.word	0x00000110


	//----- nvinfo : EIATTR_CBANK_PARAM_SIZE
	.align		4
.L_17:
        /*0064*/ 	.byte	0x03, 0x19
        /*0066*/ 	.short	0x0018


	//----- nvinfo : EIATTR_PARAM_CBANK
	.align		4
        /*0068*/ 	.byte	0x04, 0x0a
        /*006a*/ 	.short	(.L_19 - .L_18)
	.align		4
.L_18:
        /*006c*/ 	.word	index@(.nv.constant0._Z17vectorScaleKernelPKfPffi)
        /*0070*/ 	.short	0x0380
        /*0072*/ 	.short	0x0018


	//----- nvinfo : EIATTR_SW_WAR
	.align		4
.L_19:
        /*0074*/ 	.byte	0x04, 0x36
        /*0076*/ 	.short	(.L_21 - .L_20)
.L_20:
        /*0078*/ 	.word	0x00000008
.L_21:


//--------------------- .nv.callgraph             --------------------------
	.section	.nv.callgraph,"",@"SHT_CUDA_CALLGRAPH"
	.align	4
	.sectionentsize	8
	.align		4
        /*0000*/ 	.word	0x00000000
	.align		4
        /*0004*/ 	.word	0xffffffff
	.align		4
        /*0008*/ 	.word	0x00000000
	.align		4
        /*000c*/ 	.word	0xfffffffe
	.align		4
        /*0010*/ 	.word	0x00000000
	.align		4
        /*0014*/ 	.word	0xfffffffd
	.align		4
        /*0018*/ 	.word	0x00000000
	.align		4
        /*001c*/ 	.word	0xfffffffc


//--------------------- .text._Z17vectorScaleKernelPKfPffi --------------------------
	.section	.text._Z17vectorScaleKernelPKfPffi,"ax",@progbits
	.align	128
        .global         _Z17vectorScaleKernelPKfPffi
        .type           _Z17vectorScaleKernelPKfPffi,@function
        .size           _Z17vectorScaleKernelPKfPffi,(.L_x_1 - _Z17vectorScaleKernelPKfPffi)
        .other          _Z17vectorScaleKernelPKfPffi,@"STO_CUDA_ENTRY STV_DEFAULT"
_Z17vectorScaleKernelPKfPffi:
.text._Z17vectorScaleKernelPKfPffi:
[----:B------:R-:W-:Y:S01]  /*0000*/  LDC R1, c[0x0][0x37c] ;  /* 0x0000df00ff017b82 */ /* 0x000fe20000000800 */
[----:B------:R-:W0:Y:S07]  /*0010*/  S2R R0, SR_TID.X ;  /* 0x0000000000007919 */ /* 0x000e2e0000002100 */
[----:B------:R-:W0:Y:S01]  /*0020*/  S2UR UR4, SR_CTAID.X ;  /* 0x00000000000479c3 */ /* 0x000e220000002500 */
[----:B------:R-:W1:Y:S07]  /*0030*/  LDCU UR5, c[0x0][0x394] ;  /* 0x00007280ff0577ac */ /* 0x000e6e0008000800 */
[----:B------:R-:W0:Y:S02]  /*0040*/  LDC R7, c[0x0][0x360] ;  /* 0x0000d800ff077b82 */ /* 0x000e240000000800 */
[----:B0-----:R-:W-:-:S05]  /*0050*/  IMAD R7, R7, UR4, R0 ;  /* 0x0000000407077c24 */ /* 0x001fca000f8e0200 */
[----:B-1----:R-:W-:-:S13]  /*0060*/  ISETP.GE.AND P0, PT, R7, UR5, PT ;  /* 0x0000000507007c0c */ /* 0x002fda000bf06270 */
[----:B------:R-:W-:Y:S05]  /*0070*/  @P0 EXIT ;  /* 0x000000000000094d */ /* 0x000fea0003800000 */
[----:B------:R-:W0:Y:S01]  /*0080*/  LDC.64 R2, c[0x0][0x380] ;  /* 0x0000e000ff027b82 */ /* 0x000e220000000a00 */
[----:B------:R-:W1:Y:S01]  /*0090*/  LDCU.64 UR4, c[0x0][0x358] ;  /* 0x00006b00ff0477ac */ /* 0x000e620008000a00 */
[----:B------:R-:W2:Y:S06]  /*00a0*/  LDCU UR6, c[0x0][0x390] ;  /* 0x00007200ff0677ac */ /* 0x000eac0008000800 */
[----:B------:R-:W3:Y:S01]  /*00b0*/  LDC.64 R4, c[0x0][0x388] ;  /* 0x0000e200ff047b82 */ /* 0x000ee20000000a00 */
[----:B0-----:R-:W-:-:S06]  /*00c0*/  IMAD.WIDE R2, R7, 0x4, R2 ;  /* 0x0000000407027825 */ /* 0x001fcc00078e0202 */
[----:B-1----:R-:W2:Y:S01]  /*00d0*/  LDG.E.CONSTANT R2, desc[UR4][R2.64] ;  /* 0x0000000402027981 */ /* 0x002ea2000c1e9900 */
[----:B---3--:R-:W-:-:S04]  /*00e0*/  IMAD.WIDE R4, R7, 0x4, R4 ;  /* 0x0000000407047825 */ /* 0x008fc800078e0204 */
[----:B--2---:R-:W-:-:S05]  /*00f0*/  FMUL R7, R2, UR6 ;  /* 0x0000000602077c20 */ /* 0x004fca0008400000 */
[----:B------:R-:W-:Y:S01]  /*0100*/  STG.E desc[UR4][R4.64], R7 ;  /* 0x0000000704007986 */ /* 0x000fe2000c101904 */
[----:B------:R-:W-:Y:S05]  /*0110*/  EXIT ;  /* 0x000000000000794d */ /* 0x000fea0003800000 */
.L_x_0:
[----:B------:R-:W-:-:S00]  /*0120*/  BRA `(.L_x_0) ;  /* 0xfffffffc00fc7947 */ /* 0x000fc0000383ffff */
[----:B------:R-:W-:-:S00]  /*0130*/  NOP ;  /* 0x0000000000007918 */ /* 0x000fc00000000000 */
        /* <DEDUP_REMOVED lines=12> */
.L_x_1:


//--------------------- .nv.shared.reserved.0     --------------------------
	.section	.nv.shared.reserved.0,"aw",@nobits
	.weak		__nv_reservedSMEM_offset_0_alias
	.size		__nv_reservedSMEM_offset_0_alias, 0, 64
	.other		__nv_reservedSMEM_offset_0_alias,@"STO_CUDA_RESERVED_SHARED STV_DEFAULT"
__nv_reservedSMEM_offset_0_alias:
	.zero		0
	.zero		64


//--------------------- .nv.constant0._Z17vectorScaleKernelPKfPffi --------------------------
	.section	.nv.constant0._Z17vectorScaleKernelPKfPffi,"a",@progbits
	.sectionflags	@""
	.align	4
.nv.constant0._Z17vectorScaleKernelPKfPffi:
	.zero		920


//--------------------- SYMBOLS --------------------------

	.type		.nv.reservedSmem.offset0,@object
	.size		.nv.reservedSmem.offset0,0x4
